//
// Generated by NVIDIA NVVM Compiler
//
// Compiler Build ID: CL-36424714
// Cuda compilation tools, release 13.0, V13.0.88
// Based on NVVM 20.0.0
//

.version 9.0
.target sm_100
.address_size 64

	// .globl	_Z10monteCarloPdj
.global .align 4 .b8 precalc_xorwow_matrix[102400];
.global .align 4 .b8 precalc_xorwow_offset_matrix[102400];
.global .align 4 .b8 mrg32k3aM1[2304];
.global .align 4 .b8 mrg32k3aM2[2304];
.global .align 4 .b8 mrg32k3aM1SubSeq[2016];
.global .align 4 .b8 mrg32k3aM2SubSeq[2016];
.global .align 4 .b8 mrg32k3aM1Seq[2304];
.global .align 4 .b8 mrg32k3aM2Seq[2304];
.const .align 8 .b8 __cr_lgamma_table[72];
// _ZZ20monteCarloWithSharedPdjE4sums has been demoted

.visible .entry _Z10monteCarloPdj(
	.param .u64 .ptr .align 1 _Z10monteCarloPdj_param_0,
	.param .u32 _Z10monteCarloPdj_param_1
)
{
	.reg .pred 	%p<14>;
	.reg .b32 	%r<53>;
	.reg .b64 	%rd<18>;
	.reg .b64 	%fd<86>;

	ld.param.u64 	%rd8, [_Z10monteCarloPdj_param_0];
	ld.param.u32 	%r20, [_Z10monteCarloPdj_param_1];
	cvta.to.global.u64 	%rd1, %rd8;
	mov.u32 	%r21, %ntid.x;
	mov.u32 	%r22, %ctaid.x;
	mov.u32 	%r23, %tid.x;
	mad.lo.s32 	%r1, %r21, %r22, %r23;
	setp.gt.u32 	%p1, %r1, %r20;
	@%p1 bra 	$L__BB0_16;
	xor.b32  	%r24, %r1, -1429050551;
	mul.lo.s32 	%r25, %r24, 1099087573;
	add.s32 	%r26, %r25, 123456789;
	add.s32 	%r27, %r25, 5783321;
	shr.u32 	%r28, %r26, 2;
	xor.b32  	%r29, %r28, %r26;
	setp.gt.s32 	%p2, %r1, -1;
	selp.b32 	%r30, -638133224, -1940497825, %p2;
	add.s32 	%r31, %r25, %r30;
	shl.b32 	%r32, %r29, 1;
	shl.b32 	%r33, %r27, 4;
	xor.b32  	%r34, %r33, %r32;
	xor.b32  	%r35, %r34, %r27;
	xor.b32  	%r36, %r35, %r29;
	add.s32 	%r37, %r31, %r36;
	add.s32 	%r38, %r37, 362437;
	mul.hi.u32 	%r39, %r38, -776530087;
	shr.u32 	%r40, %r39, 13;
	mul.lo.s32 	%r41, %r40, 10000;
	sub.s32 	%r42, %r38, %r41;
	cvt.rn.f64.u32 	%fd15, %r42;
	mul.f64 	%fd16, %fd15, 0dBE00000000000000;
	fma.rn.f64 	%fd17, %fd16, 0d411E847800000000, 0d411E848000000000;
	mul.f64 	%fd18, %fd17, 0d3F847AE147AE147B;
	rcp.rn.f64 	%fd19, %fd18;
	mul.wide.s32 	%rd9, %r1, 8;
	add.s64 	%rd10, %rd1, %rd9;
	st.global.f64 	[%rd10], %fd19;
	setp.ne.s32 	%p3, %r1, 0;
	setp.lt.u32 	%p4, %r20, 2;
	or.pred  	%p5, %p3, %p4;
	@%p5 bra 	$L__BB0_16;
	ld.global.f64 	%fd85, [%rd1];
	add.s32 	%r2, %r20, -1;
	add.s32 	%r44, %r20, -2;
	and.b32  	%r3, %r2, 15;
	setp.lt.u32 	%p6, %r44, 15;
	mov.b32 	%r50, 1;
	@%p6 bra 	$L__BB0_6;
	and.b32  	%r46, %r2, -16;
	neg.s32 	%r48, %r46;
	add.s64 	%rd16, %rd1, 64;
	mov.b32 	%r47, 0;
$L__BB0_4:
	.pragma "nounroll";
	ld.global.f64 	%fd21, [%rd16+-56];
	add.f64 	%fd22, %fd21, %fd85;
	ld.global.f64 	%fd23, [%rd16+-48];
	add.f64 	%fd24, %fd23, %fd22;
	ld.global.f64 	%fd25, [%rd16+-40];
	add.f64 	%fd26, %fd25, %fd24;
	ld.global.f64 	%fd27, [%rd16+-32];
	add.f64 	%fd28, %fd27, %fd26;
	ld.global.f64 	%fd29, [%rd16+-24];
	add.f64 	%fd30, %fd29, %fd28;
	ld.global.f64 	%fd31, [%rd16+-16];
	add.f64 	%fd32, %fd31, %fd30;
	ld.global.f64 	%fd33, [%rd16+-8];
	add.f64 	%fd34, %fd33, %fd32;
	ld.global.f64 	%fd35, [%rd16];
	add.f64 	%fd36, %fd35, %fd34;
	ld.global.f64 	%fd37, [%rd16+8];
	add.f64 	%fd38, %fd37, %fd36;
	ld.global.f64 	%fd39, [%rd16+16];
	add.f64 	%fd40, %fd39, %fd38;
	ld.global.f64 	%fd41, [%rd16+24];
	add.f64 	%fd42, %fd41, %fd40;
	ld.global.f64 	%fd43, [%rd16+32];
	add.f64 	%fd44, %fd43, %fd42;
	ld.global.f64 	%fd45, [%rd16+40];
	add.f64 	%fd46, %fd45, %fd44;
	ld.global.f64 	%fd47, [%rd16+48];
	add.f64 	%fd48, %fd47, %fd46;
	ld.global.f64 	%fd49, [%rd16+56];
	add.f64 	%fd50, %fd49, %fd48;
	ld.global.f64 	%fd51, [%rd16+64];
	add.f64 	%fd85, %fd51, %fd50;
	add.s32 	%r48, %r48, 16;
	add.s32 	%r47, %r47, 16;
	add.s64 	%rd16, %rd16, 128;
	setp.ne.s32 	%p7, %r48, 0;
	@%p7 bra 	$L__BB0_4;
	add.s32 	%r50, %r47, 1;
$L__BB0_6:
	setp.eq.s32 	%p8, %r3, 0;
	@%p8 bra 	$L__BB0_15;
	and.b32  	%r11, %r2, 7;
	setp.lt.u32 	%p9, %r3, 8;
	@%p9 bra 	$L__BB0_9;
	mul.wide.u32 	%rd11, %r50, 8;
	add.s64 	%rd12, %rd1, %rd11;
	ld.global.f64 	%fd53, [%rd12];
	add.f64 	%fd54, %fd53, %fd85;
	ld.global.f64 	%fd55, [%rd12+8];
	add.f64 	%fd56, %fd55, %fd54;
	ld.global.f64 	%fd57, [%rd12+16];
	add.f64 	%fd58, %fd57, %fd56;
	ld.global.f64 	%fd59, [%rd12+24];
	add.f64 	%fd60, %fd59, %fd58;
	ld.global.f64 	%fd61, [%rd12+32];
	add.f64 	%fd62, %fd61, %fd60;
	ld.global.f64 	%fd63, [%rd12+40];
	add.f64 	%fd64, %fd63, %fd62;
	ld.global.f64 	%fd65, [%rd12+48];
	add.f64 	%fd66, %fd65, %fd64;
	ld.global.f64 	%fd67, [%rd12+56];
	add.f64 	%fd85, %fd67, %fd66;
	add.s32 	%r50, %r50, 8;
$L__BB0_9:
	setp.eq.s32 	%p10, %r11, 0;
	@%p10 bra 	$L__BB0_15;
	and.b32  	%r14, %r2, 3;
	setp.lt.u32 	%p11, %r11, 4;
	@%p11 bra 	$L__BB0_12;
	mul.wide.u32 	%rd13, %r50, 8;
	add.s64 	%rd14, %rd1, %rd13;
	ld.global.f64 	%fd69, [%rd14];
	add.f64 	%fd70, %fd69, %fd85;
	ld.global.f64 	%fd71, [%rd14+8];
	add.f64 	%fd72, %fd71, %fd70;
	ld.global.f64 	%fd73, [%rd14+16];
	add.f64 	%fd74, %fd73, %fd72;
	ld.global.f64 	%fd75, [%rd14+24];
	add.f64 	%fd85, %fd75, %fd74;
	add.s32 	%r50, %r50, 4;
$L__BB0_12:
	setp.eq.s32 	%p12, %r14, 0;
	@%p12 bra 	$L__BB0_15;
	mul.wide.u32 	%rd15, %r50, 8;
	add.s64 	%rd17, %rd1, %rd15;
	neg.s32 	%r52, %r14;
$L__BB0_14:
	.pragma "nounroll";
	ld.global.f64 	%fd76, [%rd17];
	add.f64 	%fd85, %fd76, %fd85;
	add.s64 	%rd17, %rd17, 8;
	add.s32 	%r52, %r52, 1;
	setp.ne.s32 	%p13, %r52, 0;
	@%p13 bra 	$L__BB0_14;
$L__BB0_15:
	st.global.f64 	[%rd1], %fd85;
$L__BB0_16:
	ret;

}
	// .globl	_Z20monteCarloWithSharedPdj
.visible .entry _Z20monteCarloWithSharedPdj(
	.param .u64 .ptr .align 1 _Z20monteCarloWithSharedPdj_param_0,
	.param .u32 _Z20monteCarloWithSharedPdj_param_1
)
{
	.reg .pred 	%p<7>;
	.reg .b32 	%r<33>;
	.reg .b64 	%rd<5>;
	.reg .b64 	%fd<13>;
	// demoted variable
	.shared .align 8 .b8 _ZZ20monteCarloWithSharedPdjE4sums[8192];
	ld.param.u64 	%rd1, [_Z20monteCarloWithSharedPdj_param_0];
	ld.param.u32 	%r8, [_Z20monteCarloWithSharedPdj_param_1];
	mov.u32 	%r32, %ntid.x;
	mov.u32 	%r2, %ctaid.x;
	mov.u32 	%r3, %tid.x;
	mad.lo.s32 	%r4, %r32, %r2, %r3;
	setp.gt.u32 	%p1, %r4, %r8;
	mov.f64 	%fd12, 0d0000000000000000;
	@%p1 bra 	$L__BB1_2;
	xor.b32  	%r9, %r4, -1429050551;
	mul.lo.s32 	%r10, %r9, 1099087573;
	add.s32 	%r11, %r10, 123456789;
	add.s32 	%r12, %r10, 5783321;
	shr.u32 	%r13, %r11, 2;
	xor.b32  	%r14, %r13, %r11;
	setp.gt.s32 	%p2, %r4, -1;
	selp.b32 	%r15, -638133224, -1940497825, %p2;
	add.s32 	%r16, %r10, %r15;
	shl.b32 	%r17, %r14, 1;
	shl.b32 	%r18, %r12, 4;
	xor.b32  	%r19, %r18, %r17;
	xor.b32  	%r20, %r19, %r12;
	xor.b32  	%r21, %r20, %r14;
	add.s32 	%r22, %r16, %r21;
	add.s32 	%r23, %r22, 362437;
	mul.hi.u32 	%r24, %r23, -776530087;
	shr.u32 	%r25, %r24, 13;
	mul.lo.s32 	%r26, %r25, 10000;
	sub.s32 	%r27, %r23, %r26;
	cvt.rn.f64.u32 	%fd4, %r27;
	mul.f64 	%fd5, %fd4, 0dBE00000000000000;
	fma.rn.f64 	%fd6, %fd5, 0d411E847800000000, 0d411E848000000000;
	mul.f64 	%fd7, %fd6, 0d3F847AE147AE147B;
	rcp.rn.f64 	%fd12, %fd7;
$L__BB1_2:
	shl.b32 	%r28, %r3, 3;
	mov.u32 	%r29, _ZZ20monteCarloWithSharedPdjE4sums;
	add.s32 	%r5, %r29, %r28;
	st.shared.f64 	[%r5], %fd12;
	bar.sync 	0;
	setp.lt.u32 	%p3, %r32, 2;
	@%p3 bra 	$L__BB1_6;
$L__BB1_3:
	shr.u32 	%r7, %r32, 1;
	setp.ge.u32 	%p4, %r3, %r7;
	@%p4 bra 	$L__BB1_5;
	shl.b32 	%r30, %r7, 3;
	add.s32 	%r31, %r5, %r30;
	ld.shared.f64 	%fd8, [%r31];
	ld.shared.f64 	%fd9, [%r5];
	add.f64 	%fd10, %fd8, %fd9;
	st.shared.f64 	[%r5], %fd10;
$L__BB1_5:
	bar.sync 	0;
	setp.gt.u32 	%p5, %r32, 3;
	mov.u32 	%r32, %r7;
	@%p5 bra 	$L__BB1_3;
$L__BB1_6:
	setp.ne.s32 	%p6, %r3, 0;
	@%p6 bra 	$L__BB1_8;
	ld.shared.f64 	%fd11, [_ZZ20monteCarloWithSharedPdjE4sums];
	cvta.to.global.u64 	%rd2, %rd1;
	mul.wide.u32 	%rd3, %r2, 8;
	add.s64 	%rd4, %rd2, %rd3;
	st.global.f64 	[%rd4], %fd11;
$L__BB1_8:
	ret;

}


// ===== COMPILED SASS (sm_100) =====

	.target	sm_100

	.elftype	@"ET_EXEC"


//--------------------- .note.nv.tkinfo           --------------------------
	.section	.note.nv.tkinfo,"",@"SHT_NOTE"
	.sectionflags	@"SHF_NOTE_NV_TKINFO"
	.tkinfo
        /*0018*/ 	.word	0x00000002
        /*0030*/ 	.string	""
        /*0030*/ 	.string	"ptxas"
        /*0030*/ 	.string	"Cuda compilation tools, release 13.0, V13.0.88"
        /*0030*/ 	.string	"Build cuda_13.0.r13.0/compiler.36424714_0"
        /*0030*/ 	.string	"-arch sm_100 -m 64 "



//--------------------- .note.nv.cuinfo           --------------------------
	.section	.note.nv.cuinfo,"",@"SHT_NOTE"
	.sectionflags	@"SHF_NOTE_NV_CUINFO"
        /*0018*/ 	.short	0x0002
        /*001a*/ 	.short	0x0064
        /*001c*/ 	.short	0x0082
	.zero		2


//--------------------- .nv.info                  --------------------------
	.section	.nv.info,"",@"SHT_CUDA_INFO"
	.align	4


	//----- nvinfo : EIATTR_REGCOUNT
	.align		4
        /*0000*/ 	.byte	0x04, 0x2f
        /*0002*/ 	.short	(.L_10 - .L_9)
	.align		4
.L_9:
        /*0004*/ 	.word	index@(_Z10monteCarloPdj)
        /*0008*/ 	.word	0x0000001e


	//----- nvinfo : EIATTR_FRAME_SIZE
	.align		4
.L_10:
        /*000c*/ 	.byte	0x04, 0x11
        /*000e*/ 	.short	(.L_12 - .L_11)
	.align		4
.L_11:
        /*0010*/ 	.word	index@($__internal_1_$__cuda_sm20_dblrcp_rn_slowpath_v3)
        /*0014*/ 	.word	0x00000000


	//----- nvinfo : EIATTR_FRAME_SIZE
	.align		4
.L_12:
        /*0018*/ 	.byte	0x04, 0x11
        /*001a*/ 	.short	(.L_14 - .L_13)
	.align		4
.L_13:
        /*001c*/ 	.word	index@(_Z10monteCarloPdj)
        /*0020*/ 	.word	0x00000000


	//----- nvinfo : EIATTR_REGCOUNT
	.align		4
.L_14:
        /*0024*/ 	.byte	0x04, 0x2f
        /*0026*/ 	.short	(.L_16 - .L_15)
	.align		4
.L_15:
        /*0028*/ 	.word	index@(_Z20monteCarloWithSharedPdj)
        /*002c*/ 	.word	0x00000010


	//----- nvinfo : EIATTR_FRAME_SIZE
	.align		4
.L_16:
        /*0030*/ 	.byte	0x04, 0x11
        /*0032*/ 	.short	(.L_18 - .L_17)
	.align		4
.L_17:
        /*0034*/ 	.word	index@($__internal_0_$__cuda_sm20_dblrcp_rn_slowpath_v3)
        /*0038*/ 	.word	0x00000000


	//----- nvinfo : EIATTR_FRAME_SIZE
	.align		4
.L_18:
        /*003c*/ 	.byte	0x04, 0x11
        /*003e*/ 	.short	(.L_20 - .L_19)
	.align		4
.L_19:
        /*0040*/ 	.word	index@(_Z20monteCarloWithSharedPdj)
        /*0044*/ 	.word	0x00000000


	//----- nvinfo : EIATTR_MIN_STACK_SIZE
	.align		4
.L_20:
        /*0048*/ 	.byte	0x04, 0x12
        /*004a*/ 	.short	(.L_22 - .L_21)
	.align		4
.L_21:
        /*004c*/ 	.word	index@(_Z20monteCarloWithSharedPdj)
        /*0050*/ 	.word	0x00000000


	//----- nvinfo : EIATTR_MIN_STACK_SIZE
	.align		4
.L_22:
        /*0054*/ 	.byte	0x04, 0x12
        /*0056*/ 	.short	(.L_24 - .L_23)
	.align		4
.L_23:
        /*0058*/ 	.word	index@(_Z10monteCarloPdj)
        /*005c*/ 	.word	0x00000000
.L_24:


//--------------------- .nv.compat                --------------------------
	.section	.nv.compat,"",@"SHT_CUDA_COMPAT_INFO"
	.align	4
        /*0000*/ 	.byte	0x02, 0x09, 0x00, 0x00, 0x02, 0x02, 0x01, 0x00, 0x02, 0x05, 0x05, 0x00, 0x03, 0x07, 0x01, 0x01
        /*0010*/ 	.byte	0x02, 0x03, 0x00, 0x00, 0x02, 0x06, 0x01, 0x00, 0x04, 0x0b, 0x08, 0x00, 0x01, 0x00, 0x00, 0x00
        /*0020*/ 	.byte	0x00, 0x00, 0x00, 0x00


//--------------------- .nv.info._Z20monteCarloWithSharedPdj --------------------------
	.section	.nv.info._Z20monteCarloWithSharedPdj,"",@"SHT_CUDA_INFO"
	.sectionflags	@""
	.align	4


	//----- nvinfo : EIATTR_CUDA_API_VERSION
	.align		4
        /*0000*/ 	.byte	0x04, 0x37
        /*0002*/ 	.short	(.L_26 - .L_25)
.L_25:
        /*0004*/ 	.word	0x00000082


	//----- nvinfo : EIATTR_KPARAM_INFO
	.align		4
.L_26:
        /*0008*/ 	.byte	0x04, 0x17
        /*000a*/ 	.short	(.L_28 - .L_27)
.L_27:
        /*000c*/ 	.word	0x00000000
        /*0010*/ 	.short	0x0001
        /*0012*/ 	.short	0x0008
        /*0014*/ 	.byte	0x00, 0xf0, 0x11, 0x00


	//----- nvinfo : EIATTR_KPARAM_INFO
	.align		4
.L_28:
        /*0018*/ 	.byte	0x04, 0x17
        /*001a*/ 	.short	(.L_30 - .L_29)
.L_29:
        /*001c*/ 	.word	0x00000000
        /*0020*/ 	.short	0x0000
        /*0022*/ 	.short	0x0000
        /*0024*/ 	.byte	0x00, 0xf5, 0x21, 0x00


	//----- nvinfo : EIATTR_SPARSE_MMA_MASK
	.align		4
.L_30:
        /*0028*/ 	.byte	0x03, 0x50
        /*002a*/ 	.short	0x0000


	//----- nvinfo : EIATTR_MAXREG_COUNT
	.align		4
        /*002c*/ 	.byte	0x03, 0x1b
        /*002e*/ 	.short	0x00ff


	//----- nvinfo : EIATTR_NUM_BARRIERS
	.align		4
        /*0030*/ 	.byte	0x02, 0x4c
        /*0032*/ 	.byte	0x01
	.zero		1


	//----- nvinfo : EIATTR_MERCURY_ISA_VERSION
	.align		4
        /*0034*/ 	.byte	0x03, 0x5f
        /*0036*/ 	.short	0x0101


	//----- nvinfo : EIATTR_VRC_CTA_INIT_COUNT
	.align		4
        /*0038*/ 	.byte	0x02, 0x4a
	.zero		1
	.zero		1


	//----- nvinfo : EIATTR_EXIT_INSTR_OFFSETS
	.align		4
        /*003c*/ 	.byte	0x04, 0x1c
        /*003e*/ 	.short	(.L_32 - .L_31)


	//   ....[0]....
.L_31:
        /*0040*/ 	.word	0x000004a0


	//   ....[1]....
        /*0044*/ 	.word	0x00000530


	//----- nvinfo : EIATTR_CRS_STACK_SIZE
	.align		4
.L_32:
        /*0048*/ 	.byte	0x04, 0x1e
        /*004a*/ 	.short	(.L_34 - .L_33)
.L_33:
        /*004c*/ 	.word	0x00000000


	//----- nvinfo : EIATTR_CBANK_PARAM_SIZE
	.align		4
.L_34:
        /*0050*/ 	.byte	0x03, 0x19
        /*0052*/ 	.short	0x000c


	//----- nvinfo : EIATTR_PARAM_CBANK
	.align		4
        /*0054*/ 	.byte	0x04, 0x0a
        /*0056*/ 	.short	(.L_36 - .L_35)
	.align		4
.L_35:
        /*0058*/ 	.word	index@(.nv.constant0._Z20monteCarloWithSharedPdj)
        /*005c*/ 	.short	0x0380
        /*005e*/ 	.short	0x000c


	//----- nvinfo : EIATTR_SW_WAR
	.align		4
.L_36:
        /*0060*/ 	.byte	0x04, 0x36
        /*0062*/ 	.short	(.L_38 - .L_37)
.L_37:
        /*0064*/ 	.word	0x00000008
.L_38:


//--------------------- .nv.info._Z10monteCarloPdj --------------------------
	.section	.nv.info._Z10monteCarloPdj,"",@"SHT_CUDA_INFO"
	.sectionflags	@""
	.align	4


	//----- nvinfo : EIATTR_CUDA_API_VERSION
	.align		4
        /*0000*/ 	.byte	0x04, 0x37
        /*0002*/ 	.short	(.L_40 - .L_39)
.L_39:
        /*0004*/ 	.word	0x00000082


	//----- nvinfo : EIATTR_KPARAM_INFO
	.align		4
.L_40:
        /*0008*/ 	.byte	0x04, 0x17
        /*000a*/ 	.short	(.L_42 - .L_41)
.L_41:
        /*000c*/ 	.word	0x00000000
        /*0010*/ 	.short	0x0001
        /*0012*/ 	.short	0x0008
        /*0014*/ 	.byte	0x00, 0xf0, 0x11, 0x00


	//----- nvinfo : EIATTR_KPARAM_INFO
	.align		4
.L_42:
        /*0018*/ 	.byte	0x04, 0x17
        /*001a*/ 	.short	(.L_44 - .L_43)
.L_43:
        /*001c*/ 	.word	0x00000000
        /*0020*/ 	.short	0x0000
        /*0022*/ 	.short	0x0000
        /*0024*/ 	.byte	0x00, 0xf5, 0x21, 0x00


	//----- nvinfo : EIATTR_SPARSE_MMA_MASK
	.align		4
.L_44:
        /*0028*/ 	.byte	0x03, 0x50
        /*002a*/ 	.short	0x0000


	//----- nvinfo : EIATTR_MAXREG_COUNT
	.align		4
        /*002c*/ 	.byte	0x03, 0x1b
        /*002e*/ 	.short	0x00ff


	//----- nvinfo : EIATTR_MERCURY_ISA_VERSION
	.align		4
        /*0030*/ 	.byte	0x03, 0x5f
        /*0032*/ 	.short	0x0101


	//----- nvinfo : EIATTR_VRC_CTA_INIT_COUNT
	.align		4
        /*0034*/ 	.byte	0x02, 0x4a
	.zero		1
	.zero		1


	//----- nvinfo : EIATTR_EXIT_INSTR_OFFSETS
	.align		4
        /*0038*/ 	.byte	0x04, 0x1c
        /*003a*/ 	.short	(.L_46 - .L_45)


	//   ....[0]....
.L_45:
        /*003c*/ 	.word	0x00000070


	//   ....[1]....
        /*0040*/ 	.word	0x00000370


	//   ....[2]....
        /*0044*/ 	.word	0x00000a30


	//----- nvinfo : EIATTR_CRS_STACK_SIZE
	.align		4
.L_46:
        /*0048*/ 	.byte	0x04, 0x1e
        /*004a*/ 	.short	(.L_48 - .L_47)
.L_47:
        /*004c*/ 	.word	0x00000000


	//----- nvinfo : EIATTR_CBANK_PARAM_SIZE
	.align		4
.L_48:
        /*0050*/ 	.byte	0x03, 0x19
        /*0052*/ 	.short	0x000c


	//----- nvinfo : EIATTR_PARAM_CBANK
	.align		4
        /*0054*/ 	.byte	0x04, 0x0a
        /*0056*/ 	.short	(.L_50 - .L_49)
	.align		4
.L_49:
        /*0058*/ 	.word	index@(.nv.constant0._Z10monteCarloPdj)
        /*005c*/ 	.short	0x0380
        /*005e*/ 	.short	0x000c


	//----- nvinfo : EIATTR_SW_WAR
	.align		4
.L_50:
        /*0060*/ 	.byte	0x04, 0x36
        /*0062*/ 	.short	(.L_52 - .L_51)
.L_51:
        /*0064*/ 	.word	0x00000008
.L_52:


//--------------------- .nv.callgraph             --------------------------
	.section	.nv.callgraph,"",@"SHT_CUDA_CALLGRAPH"
	.align	4
	.sectionentsize	8
	.align		4
        /*0000*/ 	.word	0x00000000
	.align		4
        /*0004*/ 	.word	0xffffffff
	.align		4
        /*0008*/ 	.word	0x00000000
	.align		4
        /*000c*/ 	.word	0xfffffffe
	.align		4
        /*0010*/ 	.word	0x00000000
	.align		4
        /*0014*/ 	.word	0xfffffffd
	.align		4
        /*0018*/ 	.word	0x00000000
	.align		4
        /*001c*/ 	.word	0xfffffffc


//--------------------- .nv.constant4             --------------------------
	.section	.nv.constant4,"a",@progbits
	.align	8
	.align		8
.nv.constant4:
        /*0000*/ 	.dword	precalc_xorwow_matrix
	.align		8
        /*0008*/ 	.dword	precalc_xorwow_offset_matrix
	.align		8
        /*0010*/ 	.dword	mrg32k3aM1
	.align		8
        /*0018*/ 	.dword	mrg32k3aM2
	.align		8
        /*0020*/ 	.dword	mrg32k3aM1SubSeq
	.align		8
        /*0028*/ 	.dword	mrg32k3aM2SubSeq
	.align		8
        /*0030*/ 	.dword	mrg32k3aM1Seq
	.align		8
        /*0038*/ 	.dword	mrg32k3aM2Seq


//--------------------- .nv.constant3             --------------------------
	.section	.nv.constant3,"a",@progbits
	.align	8
.nv.constant3:
	.type		__cr_lgamma_table,@object
	.size		__cr_lgamma_table,(.L_8 - __cr_lgamma_table)
__cr_lgamma_table:
        /*0000*/ 	.byte	0x00, 0x00, 0x00, 0x00, 0x00, 0x00, 0x00, 0x00, 0x00, 0x00, 0x00, 0x00, 0x00, 0x00, 0x00, 0x00
        /*0010*/ 	.byte	0xef, 0x39, 0xfa, 0xfe, 0x42, 0x2e, 0xe6, 0x3f, 0x02, 0x20, 0x2a, 0xfa, 0x0b, 0xab, 0xfc, 0x3f
        /*0020*/ 	.byte	0xf9, 0x2c, 0x92, 0x7c, 0xa7, 0x6c, 0x09, 0x40, 0xc9, 0x79, 0x44, 0x3c, 0x64, 0x26, 0x13, 0x40
        /*0030*/ 	.byte	0xca, 0x01, 0xcf, 0x3a, 0x27, 0x51, 0x1a, 0x40, 0x30, 0xcc, 0x2d, 0xf3, 0xe1, 0x0c, 0x21, 0x40
        /*0040*/ 	.byte	0x0d, 0xb7, 0xfc, 0x82, 0x8e, 0x35, 0x25, 0x40
.L_8:


//--------------------- .text._Z20monteCarloWithSharedPdj --------------------------
	.section	.text._Z20monteCarloWithSharedPdj,"ax",@progbits
	.align	128
        .global         _Z20monteCarloWithSharedPdj
        .type           _Z20monteCarloWithSharedPdj,@function
        .size           _Z20monteCarloWithSharedPdj,(.L_x_23 - _Z20monteCarloWithSharedPdj)
        .other          _Z20monteCarloWithSharedPdj,@"STO_CUDA_ENTRY STV_DEFAULT"
_Z20monteCarloWithSharedPdj:
.text._Z20monteCarloWithSharedPdj:
[----:B------:R-:W-:Y:S01]  /*0000*/  LDC R1, c[0x0][0x37c] ;  /* 0x0000df00ff017b82 */ /* 0x000fe20000000800 */
[----:B------:R-:W0:Y:S01]  /*0010*/  S2R R0, SR_CTAID.X ;  /* 0x0000000000007919 */ /* 0x000e220000002500 */
[----:B------:R-:W1:Y:S01]  /*0020*/  LDCU UR4, c[0x0][0x360] ;  /* 0x00006c00ff0477ac */ /* 0x000e620008000800 */
[----:B------:R-:W-:Y:S01]  /*0030*/  BSSY.RECONVERGENT B0, `(.L_x_0) ;  /* 0x0000032000007945 */ /* 0x000fe20003800200 */
[----:B------:R-:W-:Y:S01]  /*0040*/  CS2R R4, SRZ ;  /* 0x0000000000047805 */ /* 0x000fe2000001ff00 */
[----:B------:R-:W0:Y:S01]  /*0050*/  S2R R3, SR_TID.X ;  /* 0x0000000000037919 */ /* 0x000e220000002100 */
[----:B------:R-:W2:Y:S01]  /*0060*/  LDCU UR5, c[0x0][0x388] ;  /* 0x00007100ff0577ac */ /* 0x000ea20008000800 */
[----:B-1----:R-:W-:Y:S02]  /*0070*/  IMAD.U32 R2, RZ, RZ, UR4 ;  /* 0x00000004ff027e24 */ /* 0x002fe4000f8e00ff */
[----:B0-----:R-:W-:-:S05]  /*0080*/  IMAD R6, R0, UR4, R3 ;  /* 0x0000000400067c24 */ /* 0x001fca000f8e0203 */
[----:B--2---:R-:W-:-:S13]  /*0090*/  ISETP.GT.U32.AND P0, PT, R6, UR5, PT ;  /* 0x0000000506007c0c */ /* 0x004fda000bf04070 */
[----:B------:R-:W-:Y:S05]  /*00a0*/  @P0 BRA `(.L_x_1) ;  /* 0x0000000000a80947 */ /* 0x000fea0003800000 */
[C---:B------:R-:W-:Y:S01]  /*00b0*/  LOP3.LUT R4, R6.reuse, 0xaad26b49, RZ, 0x3c, !PT ;  /* 0xaad26b4906047812 */ /* 0x040fe200078e3cff */
[----:B------:R-:W-:Y:S01]  /*00c0*/  UMOV UR4, 0x47ae147b ;  /* 0x47ae147b00047882 */ /* 0x000fe20000000000 */
[----:B------:R-:W-:Y:S01]  /*00d0*/  ISETP.GT.AND P0, PT, R6, -0x1, PT ;  /* 0xffffffff0600780c */ /* 0x000fe20003f04270 */
[----:B------:R-:W-:Y:S01]  /*00e0*/  UMOV UR5, 0x3f847ae1 ;  /* 0x3f847ae100057882 */ /* 0x000fe20000000000 */
[----:B------:R-:W-:Y:S01]  /*00f0*/  BSSY.RECONVERGENT B1, `(.L_x_1) ;  /* 0x0000025000017945 */ /* 0x000fe20003800200 */
[----:B------:R-:W-:-:S04]  /*0100*/  IMAD R4, R4, 0x4182bed5, RZ ;  /* 0x4182bed504047824 */ /* 0x000fc800078e02ff */
[C---:B------:R-:W-:Y:S02]  /*0110*/  VIADD R5, R4.reuse, 0x75bcd15 ;  /* 0x075bcd1504057836 */ /* 0x040fe40000000000 */
[----:B------:R-:W-:-:S03]  /*0120*/  VIADD R6, R4, 0x583f19 ;  /* 0x00583f1904067836 */ /* 0x000fc60000000000 */
[----:B------:R-:W-:Y:S01]  /*0130*/  SHF.R.U32.HI R8, RZ, 0x2, R5 ;  /* 0x00000002ff087819 */ /* 0x000fe20000011605 */
[----:B------:R-:W-:-:S03]  /*0140*/  IMAD.SHL.U32 R9, R6, 0x10, RZ ;  /* 0x0000001006097824 */ /* 0x000fc600078e00ff */
[----:B------:R-:W-:Y:S01]  /*0150*/  LOP3.LUT R8, R8, R5, RZ, 0x3c, !PT ;  /* 0x0000000508087212 */ /* 0x000fe200078e3cff */
[C---:B------:R-:W-:Y:S01]  /*0160*/  VIADD R5, R4.reuse, 0xd9f6dc18 ;  /* 0xd9f6dc1804057836 */ /* 0x040fe20000000000 */
[----:B------:R-:W-:-:S03]  /*0170*/  @!P0 IADD3 R5, PT, PT, R4, -0x73a9a5a1, RZ ;  /* 0x8c565a5f04058810 */ /* 0x000fc60007ffe0ff */
[----:B------:R-:W-:-:S05]  /*0180*/  IMAD.SHL.U32 R7, R8, 0x2, RZ ;  /* 0x0000000208077824 */ /* 0x000fca00078e00ff */
[----:B------:R-:W-:Y:S01]  /*0190*/  LOP3.LUT R7, R6, R9, R7, 0x96, !PT ;  /* 0x0000000906077212 */ /* 0x000fe200078e9607 */
[----:B------:R-:W-:-:S03]  /*01a0*/  IMAD.MOV.U32 R6, RZ, RZ, 0x0 ;  /* 0x00000000ff067424 */ /* 0x000fc600078e00ff */
[----:B------:R-:W-:Y:S01]  /*01b0*/  LOP3.LUT R8, R7, R8, RZ, 0x3c, !PT ;  /* 0x0000000807087212 */ /* 0x000fe200078e3cff */
[----:B------:R-:W-:-:S03]  /*01c0*/  IMAD.MOV.U32 R7, RZ, RZ, 0x411e8478 ;  /* 0x411e8478ff077424 */ /* 0x000fc600078e00ff */
[----:B------:R-:W-:-:S05]  /*01d0*/  IADD3 R5, PT, PT, R5, 0x587c5, R8 ;  /* 0x000587c505057810 */ /* 0x000fca0007ffe008 */
[----:B------:R-:W-:-:S05]  /*01e0*/  IMAD.HI.U32 R4, R5, -0x2e48e8a7, RZ ;  /* 0xd1b7175905047827 */ /* 0x000fca00078e00ff */
[----:B------:R-:W-:-:S05]  /*01f0*/  SHF.R.U32.HI R4, RZ, 0xd, R4 ;  /* 0x0000000dff047819 */ /* 0x000fca0000011604 */
[----:B------:R-:W-:-:S04]  /*0200*/  IMAD R8, R4, -0x2710, R5 ;  /* 0xffffd8f004087824 */ /* 0x000fc800078e0205 */
[----:B------:R-:W0:Y:S02]  /*0210*/  I2F.F64.U32 R4, R8 ;  /* 0x0000000800047312 */ /* 0x000e240000201800 */
[----:B0-----:R-:W-:-:S08]  /*0220*/  DMUL R4, R4, -4.6566128730773925781e-10 ;  /* 0xbe00000004047828 */ /* 0x001fd00000000000 */
[----:B------:R-:W-:-:S08]  /*0230*/  DFMA R4, R4, R6, 500000 ;  /* 0x411e84800404742b */ /* 0x000fd00000000006 */
[----:B------:R-:W-:-:S06]  /*0240*/  DMUL R10, R4, UR4 ;  /* 0x00000004040a7c28 */ /* 0x000fcc0008000000 */
[----:B------:R-:W0:Y:S04]  /*0250*/  MUFU.RCP64H R5, R11 ;  /* 0x0000000b00057308 */ /* 0x000e280000001800 */
[----:B------:R-:W-:-:S05]  /*0260*/  VIADD R4, R11, 0x300402 ;  /* 0x003004020b047836 */ /* 0x000fca0000000000 */
[----:B------:R-:W-:Y:S01]  /*0270*/  FSETP.GEU.AND P0, PT, |R4|, 5.8789094863358348022e-39, PT ;  /* 0x004004020400780b */ /* 0x000fe20003f0e200 */
[----:B0-----:R-:W-:-:S08]  /*0280*/  DFMA R6, -R10, R4, 1 ;  /* 0x3ff000000a06742b */ /* 0x001fd00000000104 */
[----:B------:R-:W-:-:S08]  /*0290*/  DFMA R6, R6, R6, R6 ;  /* 0x000000060606722b */ /* 0x000fd00000000006 */
[----:B------:R-:W-:-:S08]  /*02a0*/  DFMA R6, R4, R6, R4 ;  /* 0x000000060406722b */ /* 0x000fd00000000004 */
[----:B------:R-:W-:-:S08]  /*02b0*/  DFMA R8, -R10, R6, 1 ;  /* 0x3ff000000a08742b */ /* 0x000fd00000000106 */
[----:B------:R-:W-:Y:S01]  /*02c0*/  DFMA R4, R6, R8, R6 ;  /* 0x000000080604722b */ /* 0x000fe20000000006 */
[----:B------:R-:W-:Y:S10]  /*02d0*/  @P0 BRA `(.L_x_2) ;  /* 0x0000000000180947 */ /* 0x000ff40003800000 */
[----:B------:R-:W-:-:S05]  /*02e0*/  LOP3.LUT R4, R11, 0x7fffffff, RZ, 0xc0, !PT ;  /* 0x7fffffff0b047812 */ /* 0x000fca00078ec0ff */
[----:B------:R-:W-:Y:S01]  /*02f0*/  VIADD R5, R4, 0xfff00000 ;  /* 0xfff0000004057836 */ /* 0x000fe20000000000 */
[----:B------:R-:W-:-:S07]  /*0300*/  MOV R4, 0x320 ;  /* 0x0000032000047802 */ /* 0x000fce0000000f00 */
[----:B------:R-:W-:Y:S05]  /*0310*/  CALL.REL.NOINC `($__internal_0_$__cuda_sm20_dblrcp_rn_slowpath_v3) ;  /* 0x0000000000887944 */ /* 0x000fea0003c00000 */
[----:B------:R-:W-:Y:S01]  /*0320*/  MOV R4, R8 ;  /* 0x0000000800047202 */ /* 0x000fe20000000f00 */
[----:B------:R-:W-:-:S07]  /*0330*/  IMAD.MOV.U32 R5, RZ, RZ, R9 ;  /* 0x000000ffff057224 */ /* 0x000fce00078e0009 */
.L_x_2:
[----:B------:R-:W-:Y:S05]  /*0340*/  BSYNC.RECONVERGENT B1 ;  /* 0x0000000000017941 */ /* 0x000fea0003800200 */
.L_x_1:
[----:B------:R-:W-:Y:S05]  /*0350*/  BSYNC.RECONVERGENT B0 ;  /* 0x0000000000007941 */ /* 0x000fea0003800200 */
.L_x_0:
[----:B------:R-:W0:Y:S01]  /*0360*/  S2UR UR5, SR_CgaCtaId ;  /* 0x00000000000579c3 */ /* 0x000e220000008800 */
[----:B------:R-:W-:Y:S01]  /*0370*/  UMOV UR4, 0x400 ;  /* 0x0000040000047882 */ /* 0x000fe20000000000 */
[----:B------:R-:W-:Y:S02]  /*0380*/  ISETP.GE.U32.AND P1, PT, R2, 0x2, PT ;  /* 0x000000020200780c */ /* 0x000fe40003f26070 */
[----:B------:R-:W-:Y:S01]  /*0390*/  ISETP.NE.AND P0, PT, R3, RZ, PT ;  /* 0x000000ff0300720c */ /* 0x000fe20003f05270 */
[----:B0-----:R-:W-:-:S06]  /*03a0*/  ULEA UR4, UR5, UR4, 0x18 ;  /* 0x0000000405047291 */ /* 0x001fcc000f8ec0ff */
[----:B------:R-:W-:-:S05]  /*03b0*/  LEA R9, R3, UR4, 0x3 ;  /* 0x0000000403097c11 */ /* 0x000fca000f8e18ff */
[----:B------:R0:W-:Y:S01]  /*03c0*/  STS.64 [R9], R4 ;  /* 0x0000000409007388 */ /* 0x0001e20000000a00 */
[----:B------:R-:W-:Y:S06]  /*03d0*/  BAR.SYNC.DEFER_BLOCKING 0x0 ;  /* 0x0000000000007b1d */ /* 0x000fec0000010000 */
[----:B------:R-:W-:Y:S05]  /*03e0*/  @!P1 BRA `(.L_x_3) ;  /* 0x00000000002c9947 */ /* 0x000fea0003800000 */
.L_x_4:
[----:B------:R-:W-:-:S04]  /*03f0*/  SHF.R.U32.HI R10, RZ, 0x1, R2 ;  /* 0x00000001ff0a7819 */ /* 0x000fc80000011602 */
[----:B------:R-:W-:-:S13]  /*0400*/  ISETP.GE.U32.AND P1, PT, R3, R10, PT ;  /* 0x0000000a0300720c */ /* 0x000fda0003f26070 */
[----:B------:R-:W-:Y:S01]  /*0410*/  @!P1 IMAD R8, R10, 0x8, R9 ;  /* 0x000000080a089824 */ /* 0x000fe200078e0209 */
[----:B------:R-:W-:Y:S04]  /*0420*/  @!P1 LDS.64 R6, [R9] ;  /* 0x0000000009069984 */ /* 0x000fe80000000a00 */
[----:B0-----:R-:W0:Y:S02]  /*0430*/  @!P1 LDS.64 R4, [R8] ;  /* 0x0000000008049984 */ /* 0x001e240000000a00 */
[----:B0-----:R-:W-:-:S07]  /*0440*/  @!P1 DADD R4, R4, R6 ;  /* 0x0000000004049229 */ /* 0x001fce0000000006 */
[----:B------:R1:W-:Y:S01]  /*0450*/  @!P1 STS.64 [R9], R4 ;  /* 0x0000000409009388 */ /* 0x0003e20000000a00 */
[----:B------:R-:W-:Y:S01]  /*0460*/  BAR.SYNC.DEFER_BLOCKING 0x0 ;  /* 0x0000000000007b1d */ /* 0x000fe20000010000 */
[----:B------:R-:W-:Y:S01]  /*0470*/  ISETP.GT.U32.AND P1, PT, R2, 0x3, PT ;  /* 0x000000030200780c */ /* 0x000fe20003f24070 */
[----:B------:R-:W-:-:S12]  /*0480*/  IMAD.MOV.U32 R2, RZ, RZ, R10 ;  /* 0x000000ffff027224 */ /* 0x000fd800078e000a */
[----:B-1----:R-:W-:Y:S05]  /*0490*/  @P1 BRA `(.L_x_4) ;  /* 0xfffffffc00d41947 */ /* 0x002fea000383ffff */
.L_x_3:
[----:B------:R-:W-:Y:S05]  /*04a0*/  @P0 EXIT ;  /* 0x000000000000094d */ /* 0x000fea0003800000 */
[----:B------:R-:W1:Y:S01]  /*04b0*/  S2UR UR5, SR_CgaCtaId ;  /* 0x00000000000579c3 */ /* 0x000e620000008800 */
[----:B------:R-:W-:-:S07]  /*04c0*/  UMOV UR4, 0x400 ;  /* 0x0000040000047882 */ /* 0x000fce0000000000 */
[----:B0-----:R-:W0:Y:S01]  /*04d0*/  LDC.64 R4, c[0x0][0x380] ;  /* 0x0000e000ff047b82 */ /* 0x001e220000000a00 */
[----:B-1----:R-:W-:Y:S01]  /*04e0*/  ULEA UR4, UR5, UR4, 0x18 ;  /* 0x0000000405047291 */ /* 0x002fe2000f8ec0ff */
[----:B0-----:R-:W-:-:S08]  /*04f0*/  IMAD.WIDE.U32 R4, R0, 0x8, R4 ;  /* 0x0000000800047825 */ /* 0x001fd000078e0004 */
[----:B------:R-:W0:Y:S02]  /*0500*/  LDS.64 R2, [UR4] ;  /* 0x00000004ff027984 */ /* 0x000e240008000a00 */
[----:B------:R-:W0:Y:S02]  /*0510*/  LDCU.64 UR4, c[0x0][0x358] ;  /* 0x00006b00ff0477ac */ /* 0x000e240008000a00 */
[----:B0-----:R-:W-:Y:S01]  /*0520*/  STG.E.64 desc[UR4][R4.64], R2 ;  /* 0x0000000204007986 */ /* 0x001fe2000c101b04 */
[----:B------:R-:W-:Y:S05]  /*0530*/  EXIT ;  /* 0x000000000000794d */ /* 0x000fea0003800000 */
        .weak           $__internal_0_$__cuda_sm20_dblrcp_rn_slowpath_v3
        .type           $__internal_0_$__cuda_sm20_dblrcp_rn_slowpath_v3,@function
        .size           $__internal_0_$__cuda_sm20_dblrcp_rn_slowpath_v3,(.L_x_23 - $__internal_0_$__cuda_sm20_dblrcp_rn_slowpath_v3)
$__internal_0_$__cuda_sm20_dblrcp_rn_slowpath_v3:
[----:B------:R-:W-:Y:S01]  /*0540*/  IMAD.MOV.U32 R6, RZ, RZ, R10 ;  /* 0x000000ffff067224 */ /* 0x000fe200078e000a */
[----:B------:R-:W-:Y:S01]  /*0550*/  MOV R7, R11 ;  /* 0x0000000b00077202 */ /* 0x000fe20000000f00 */
[----:B------:R-:W-:Y:S05]  /*0560*/  BSSY.RECONVERGENT B2, `(.L_x_5) ;  /* 0x0000025000027945 */ /* 0x000fea0003800200 */
[----:B------:R-:W-:-:S14]  /*0570*/  DSETP.GTU.AND P0, PT, |R6|, +INF , PT ;  /* 0x7ff000000600742a */ /* 0x000fdc0003f0c200 */
[----:B------:R-:W-:Y:S05]  /*0580*/  @P0 BRA `(.L_x_6) ;  /* 0x0000000000800947 */ /* 0x000fea0003800000 */
[----:B------:R-:W-:-:S05]  /*0590*/  LOP3.LUT R10, R11, 0x7fffffff, RZ, 0xc0, !PT ;  /* 0x7fffffff0b0a7812 */ /* 0x000fca00078ec0ff */
[----:B------:R-:W-:-:S05]  /*05a0*/  VIADD R8, R10, 0xffffffff ;  /* 0xffffffff0a087836 */ /* 0x000fca0000000000 */
[----:B------:R-:W-:-:S13]  /*05b0*/  ISETP.GE.U32.AND P0, PT, R8, 0x7fefffff, PT ;  /* 0x7fefffff0800780c */ /* 0x000fda0003f06070 */
[----:B------:R-:W-:Y:S01]  /*05c0*/  @P0 LOP3.LUT R9, R7, 0x7ff00000, RZ, 0x3c, !PT ;  /* 0x7ff0000007090812 */ /* 0x000fe200078e3cff */
[----:B------:R-:W-:Y:S01]  /*05d0*/  @P0 IMAD.MOV.U32 R8, RZ, RZ, RZ ;  /* 0x000000ffff080224 */ /* 0x000fe200078e00ff */
[----:B------:R-:W-:Y:S06]  /*05e0*/  @P0 BRA `(.L_x_7) ;  /* 0x0000000000700947 */ /* 0x000fec0003800000 */
[----:B------:R-:W-:-:S13]  /*05f0*/  ISETP.GE.U32.AND P0, PT, R10, 0x1000001, PT ;  /* 0x010000010a00780c */ /* 0x000fda0003f06070 */
[----:B------:R-:W-:Y:S05]  /*0600*/  @!P0 BRA `(.L_x_8) ;  /* 0x0000000000388947 */ /* 0x000fea0003800000 */
[----:B------:R-:W-:Y:S01]  /*0610*/  VIADD R9, R7, 0xc0200000 ;  /* 0xc020000007097836 */ /* 0x000fe20000000000 */
[----:B------:R-:W-:Y:S01]  /*0620*/  MOV R10, R5 ;  /* 0x00000005000a7202 */ /* 0x000fe20000000f00 */
[----:B------:R-:W-:Y:S02]  /*0630*/  IMAD.MOV.U32 R8, RZ, RZ, R6 ;  /* 0x000000ffff087224 */ /* 0x000fe400078e0006 */
[----:B------:R-:W0:Y:S04]  /*0640*/  MUFU.RCP64H R11, R9 ;  /* 0x00000009000b7308 */ /* 0x000e280000001800 */
[----:B0-----:R-:W-:-:S08]  /*0650*/  DFMA R12, -R8, R10, 1 ;  /* 0x3ff00000080c742b */ /* 0x001fd0000000010a */
[----:B------:R-:W-:-:S08]  /*0660*/  DFMA R12, R12, R12, R12 ;  /* 0x0000000c0c0c722b */ /* 0x000fd0000000000c */
[----:B------:R-:W-:-:S08]  /*0670*/  DFMA R12, R10, R12, R10 ;  /* 0x0000000c0a0c722b */ /* 0x000fd0000000000a */
[----:B------:R-:W-:-:S08]  /*0680*/  DFMA R10, -R8, R12, 1 ;  /* 0x3ff00000080a742b */ /* 0x000fd0000000010c */
[----:B------:R-:W-:-:S08]  /*0690*/  DFMA R10, R12, R10, R12 ;  /* 0x0000000a0c0a722b */ /* 0x000fd0000000000c */
[----:B------:R-:W-:-:S08]  /*06a0*/  DMUL R10, R10, 2.2250738585072013831e-308 ;  /* 0x001000000a0a7828 */ /* 0x000fd00000000000 */
[----:B------:R-:W-:-:S08]  /*06b0*/  DFMA R6, -R6, R10, 1 ;  /* 0x3ff000000606742b */ /* 0x000fd0000000010a */
[----:B------:R-:W-:-:S08]  /*06c0*/  DFMA R6, R6, R6, R6 ;  /* 0x000000060606722b */ /* 0x000fd00000000006 */
[----:B------:R-:W-:Y:S01]  /*06d0*/  DFMA R8, R10, R6, R10 ;  /* 0x000000060a08722b */ /* 0x000fe2000000000a */
[----:B------:R-:W-:Y:S10]  /*06e0*/  BRA `(.L_x_7) ;  /* 0x0000000000307947 */ /* 0x000ff40003800000 */
.L_x_8:
[----:B------:R-:W-:Y:S01]  /*06f0*/  DMUL R6, R6, 8.11296384146066816958e+31 ;  /* 0x4690000006067828 */ /* 0x000fe20000000000 */
[----:B------:R-:W-:-:S05]  /*0700*/  IMAD.MOV.U32 R8, RZ, RZ, R5 ;  /* 0x000000ffff087224 */ /* 0x000fca00078e0005 */
[----:B------:R-:W0:Y:S02]  /*0710*/  MUFU.RCP64H R9, R7 ;  /* 0x0000000700097308 */ /* 0x000e240000001800 */
[----:B0-----:R-:W-:-:S08]  /*0720*/  DFMA R10, -R6, R8, 1 ;  /* 0x3ff00000060a742b */ /* 0x001fd00000000108 */
[----:B------:R-:W-:-:S08]  /*0730*/  DFMA R10, R10, R10, R10 ;  /* 0x0000000a0a0a722b */ /* 0x000fd0000000000a */
[----:B------:R-:W-:-:S08]  /*0740*/  DFMA R10, R8, R10, R8 ;  /* 0x0000000a080a722b */ /* 0x000fd00000000008 */
[----:B------:R-:W-:-:S08]  /*0750*/  DFMA R8, -R6, R10, 1 ;  /* 0x3ff000000608742b */ /* 0x000fd0000000010a */
[----:B------:R-:W-:-:S08]  /*0760*/  DFMA R8, R10, R8, R10 ;  /* 0x000000080a08722b */ /* 0x000fd0000000000a */
[----:B------:R-:W-:Y:S01]  /*0770*/  DMUL R8, R8, 8.11296384146066816958e+31 ;  /* 0x4690000008087828 */ /* 0x000fe20000000000 */
[----:B------:R-:W-:Y:S10]  /*0780*/  BRA `(.L_x_7) ;  /* 0x0000000000087947 */ /* 0x000ff40003800000 */
.L_x_6:
[----:B------:R-:W-:Y:S01]  /*0790*/  LOP3.LUT R9, R7, 0x80000, RZ, 0xfc, !PT ;  /* 0x0008000007097812 */ /* 0x000fe200078efcff */
[----:B------:R-:W-:-:S07]  /*07a0*/  IMAD.MOV.U32 R8, RZ, RZ, R6 ;  /* 0x000000ffff087224 */ /* 0x000fce00078e0006 */
.L_x_7:
[----:B------:R-:W-:Y:S05]  /*07b0*/  BSYNC.RECONVERGENT B2 ;  /* 0x0000000000027941 */ /* 0x000fea0003800200 */
.L_x_5:
[----:B------:R-:W-:-:S04]  /*07c0*/  IMAD.MOV.U32 R5, RZ, RZ, 0x0 ;  /* 0x00000000ff057424 */ /* 0x000fc800078e00ff */
[----:B------:R-:W-:Y:S05]  /*07d0*/  RET.REL.NODEC R4 `(_Z20monteCarloWithSharedPdj) ;  /* 0xfffffff804087950 */ /* 0x000fea0003c3ffff */
.L_x_9:
[----:B------:R-:W-:-:S00]  /*07e0*/  BRA `(.L_x_9) ;  /* 0xfffffffc00fc7947 */ /* 0x000fc0000383ffff */
[----:B------:R-:W-:-:S00]  /*07f0*/  NOP ;  /* 0x0000000000007918 */ /* 0x000fc00000000000 */
        /* <DEDUP_REMOVED lines=8> */
.L_x_23:


//--------------------- .text._Z10monteCarloPdj   --------------------------
	.section	.text._Z10monteCarloPdj,"ax",@progbits
	.align	128
        .global         _Z10monteCarloPdj
        .type           _Z10monteCarloPdj,@function
        .size           _Z10monteCarloPdj,(.L_x_24 - _Z10monteCarloPdj)
        .other          _Z10monteCarloPdj,@"STO_CUDA_ENTRY STV_DEFAULT"
_Z10monteCarloPdj:
.text._Z10monteCarloPdj:
[----:B------:R-:W-:Y:S01]  /*0000*/  LDC R1, c[0x0][0x37c] ;  /* 0x0000df00ff017b82 */ /* 0x000fe20000000800 */
[----:B------:R-:W0:Y:S01]  /*0010*/  S2R R3, SR_CTAID.X ;  /* 0x0000000000037919 */ /* 0x000e220000002500 */
[----:B------:R-:W0:Y:S01]  /*0020*/  LDCU UR4, c[0x0][0x360] ;  /* 0x00006c00ff0477ac */ /* 0x000e220008000800 */
[----:B------:R-:W0:Y:S01]  /*0030*/  S2R R0, SR_TID.X ;  /* 0x0000000000007919 */ /* 0x000e220000002100 */
[----:B------:R-:W1:Y:S01]  /*0040*/  LDCU UR5, c[0x0][0x388] ;  /* 0x00007100ff0577ac */ /* 0x000e620008000800 */
[----:B0-----:R-:W-:-:S05]  /*0050*/  IMAD R3, R3, UR4, R0 ;  /* 0x0000000403037c24 */ /* 0x001fca000f8e0200 */
[----:B-1----:R-:W-:-:S13]  /*0060*/  ISETP.GT.U32.AND P0, PT, R3, UR5, PT ;  /* 0x0000000503007c0c */ /* 0x002fda000bf04070 */
[----:B------:R-:W-:Y:S05]  /*0070*/  @P0 EXIT ;  /* 0x000000000000094d */ /* 0x000fea0003800000 */
[C---:B------:R-:W-:Y:S01]  /*0080*/  LOP3.LUT R0, R3.reuse, 0xaad26b49, RZ, 0x3c, !PT ;  /* 0xaad26b4903007812 */ /* 0x040fe200078e3cff */
[----:B------:R-:W-:Y:S01]  /*0090*/  UMOV UR4, 0x47ae147b ;  /* 0x47ae147b00047882 */ /* 0x000fe20000000000 */
[----:B------:R-:W-:Y:S01]  /*00a0*/  ISETP.GT.AND P0, PT, R3, -0x1, PT ;  /* 0xffffffff0300780c */ /* 0x000fe20003f04270 */
[----:B------:R-:W-:Y:S01]  /*00b0*/  UMOV UR5, 0x3f847ae1 ;  /* 0x3f847ae100057882 */ /* 0x000fe20000000000 */
[----:B------:R-:W0:Y:S01]  /*00c0*/  LDCU.64 UR6, c[0x0][0x358] ;  /* 0x00006b00ff0677ac */ /* 0x000e220008000a00 */
[----:B------:R-:W-:Y:S01]  /*00d0*/  IMAD R0, R0, 0x4182bed5, RZ ;  /* 0x4182bed500007824 */ /* 0x000fe200078e02ff */
[----:B------:R-:W-:Y:S03]  /*00e0*/  BSSY.RECONVERGENT B0, `(.L_x_10) ;  /* 0x0000022000007945 */ /* 0x000fe60003800200 */
[C---:B------:R-:W-:Y:S02]  /*00f0*/  VIADD R2, R0.reuse, 0x75bcd15 ;  /* 0x075bcd1500027836 */ /* 0x040fe40000000000 */
[----:B------:R-:W-:-:S03]  /*0100*/  VIADD R4, R0, 0x583f19 ;  /* 0x00583f1900047836 */ /* 0x000fc60000000000 */
[----:B------:R-:W-:Y:S01]  /*0110*/  SHF.R.U32.HI R5, RZ, 0x2, R2 ;  /* 0x00000002ff057819 */ /* 0x000fe20000011602 */
[----:B------:R-:W-:-:S03]  /*0120*/  IMAD.SHL.U32 R6, R4, 0x10, RZ ;  /* 0x0000001004067824 */ /* 0x000fc600078e00ff */
[----:B------:R-:W-:Y:S02]  /*0130*/  LOP3.LUT R5, R5, R2, RZ, 0x3c, !PT ;  /* 0x0000000205057212 */ /* 0x000fe400078e3cff */
[C---:B------:R-:W-:Y:S01]  /*0140*/  IADD3 R2, PT, PT, R0.reuse, -0x260923e8, RZ ;  /* 0xd9f6dc1800027810 */ /* 0x040fe20007ffe0ff */
[----:B------:R-:W-:Y:S02]  /*0150*/  @!P0 VIADD R2, R0, 0x8c565a5f ;  /* 0x8c565a5f00028836 */ /* 0x000fe40000000000 */
        /* <DEDUP_REMOVED lines=9> */
[----:B------:R-:W1:Y:S02]  /*01f0*/  I2F.F64.U32 R4, R2 ;  /* 0x0000000200047312 */ /* 0x000e640000201800 */
[----:B-1----:R-:W-:-:S08]  /*0200*/  DMUL R4, R4, -4.6566128730773925781e-10 ;  /* 0xbe00000004047828 */ /* 0x002fd00000000000 */
[----:B------:R-:W-:-:S08]  /*0210*/  DFMA R4, R4, R6, 500000 ;  /* 0x411e84800404742b */ /* 0x000fd00000000006 */
[----:B------:R-:W-:-:S06]  /*0220*/  DMUL R10, R4, UR4 ;  /* 0x00000004040a7c28 */ /* 0x000fcc0008000000 */
[----:B------:R-:W1:Y:S04]  /*0230*/  MUFU.RCP64H R5, R11 ;  /* 0x0000000b00057308 */ /* 0x000e680000001800 */
[----:B------:R-:W-:-:S05]  /*0240*/  VIADD R4, R11, 0x300402 ;  /* 0x003004020b047836 */ /* 0x000fca0000000000 */
[----:B------:R-:W-:Y:S01]  /*0250*/  FSETP.GEU.AND P0, PT, |R4|, 5.8789094863358348022e-39, PT ;  /* 0x004004020400780b */ /* 0x000fe20003f0e200 */
[----:B-1----:R-:W-:-:S08]  /*0260*/  DFMA R6, -R10, R4, 1 ;  /* 0x3ff000000a06742b */ /* 0x002fd00000000104 */
[----:B------:R-:W-:-:S08]  /*0270*/  DFMA R6, R6, R6, R6 ;  /* 0x000000060606722b */ /* 0x000fd00000000006 */
[----:B------:R-:W-:-:S08]  /*0280*/  DFMA R6, R4, R6, R4 ;  /* 0x000000060406722b */ /* 0x000fd00000000004 */
[----:B------:R-:W-:-:S08]  /*0290*/  DFMA R8, -R10, R6, 1 ;  /* 0x3ff000000a08742b */ /* 0x000fd00000000106 */
[----:B------:R-:W-:Y:S01]  /*02a0*/  DFMA R8, R6, R8, R6 ;  /* 0x000000080608722b */ /* 0x000fe20000000006 */
[----:B0-----:R-:W-:Y:S10]  /*02b0*/  @P0 BRA `(.L_x_11) ;  /* 0x0000000000100947 */ /* 0x001ff40003800000 */
[----:B------:R-:W-:-:S04]  /*02c0*/  LOP3.LUT R0, R11, 0x7fffffff, RZ, 0xc0, !PT ;  /* 0x7fffffff0b007812 */ /* 0x000fc800078ec0ff */
[----:B------:R-:W-:Y:S02]  /*02d0*/  IADD3 R8, PT, PT, R0, -0x100000, RZ ;  /* 0xfff0000000087810 */ /* 0x000fe40007ffe0ff */
[----:B------:R-:W-:-:S07]  /*02e0*/  MOV R0, 0x300 ;  /* 0x0000030000007802 */ /* 0x000fce0000000f00 */
[----:B------:R-:W-:Y:S05]  /*02f0*/  CALL.REL.NOINC `($__internal_1_$__cuda_sm20_dblrcp_rn_slowpath_v3) ;  /* 0x0000000400d07944 */ /* 0x000fea0003c00000 */
.L_x_11:
[----:B------:R-:W-:Y:S05]  /*0300*/  BSYNC.RECONVERGENT B0 ;  /* 0x0000000000007941 */ /* 0x000fea0003800200 */
.L_x_10:
[----:B------:R-:W0:Y:S08]  /*0310*/  LDC R10, c[0x0][0x388] ;  /* 0x0000e200ff0a7b82 */ /* 0x000e300000000800 */
[----:B------:R-:W1:Y:S01]  /*0320*/  LDC.64 R6, c[0x0][0x380] ;  /* 0x0000e000ff067b82 */ /* 0x000e620000000a00 */
[----:B0-----:R-:W-:-:S04]  /*0330*/  ISETP.GE.U32.AND P0, PT, R10, 0x2, PT ;  /* 0x000000020a00780c */ /* 0x001fc80003f06070 */
[C---:B------:R-:W-:Y:S01]  /*0340*/  ISETP.NE.OR P0, PT, R3.reuse, RZ, !P0 ;  /* 0x000000ff0300720c */ /* 0x040fe20004705670 */
[----:B-1----:R-:W-:-:S05]  /*0350*/  IMAD.WIDE R2, R3, 0x8, R6 ;  /* 0x0000000803027825 */ /* 0x002fca00078e0206 */
[----:B------:R0:W-:Y:S07]  /*0360*/  STG.E.64 desc[UR6][R2.64], R8 ;  /* 0x0000000802007986 */ /* 0x0001ee000c101b06 */
[----:B------:R-:W-:Y:S05]  /*0370*/  @P0 EXIT ;  /* 0x000000000000094d */ /* 0x000fea0003800000 */
[----:B------:R-:W1:Y:S02]  /*0380*/  LDC.64 R4, c[0x0][0x380] ;  /* 0x0000e000ff047b82 */ /* 0x000e640000000a00 */
[----:B-1----:R1:W5:Y:S01]  /*0390*/  LDG.E.64 R24, desc[UR6][R4.64] ;  /* 0x0000000604187981 */ /* 0x002362000c1e1b00 */
[----:B------:R-:W-:Y:S02]  /*03a0*/  VIADD R0, R10, 0xfffffffe ;  /* 0xfffffffe0a007836 */ /* 0x000fe40000000000 */
[----:B------:R-:W-:-:S03]  /*03b0*/  IMAD.MOV.U32 R21, RZ, RZ, 0x1 ;  /* 0x00000001ff157424 */ /* 0x000fc600078e00ff */
[----:B------:R-:W-:Y:S01]  /*03c0*/  ISETP.GE.U32.AND P0, PT, R0, 0xf, PT ;  /* 0x0000000f0000780c */ /* 0x000fe20003f06070 */
[----:B------:R-:W-:-:S05]  /*03d0*/  VIADD R0, R10, 0xffffffff ;  /* 0xffffffff0a007836 */ /* 0x000fca0000000000 */
[----:B0-----:R-:W-:-:S07]  /*03e0*/  LOP3.LUT R2, R0, 0xf, RZ, 0xc0, !PT ;  /* 0x0000000f00027812 */ /* 0x001fce00078ec0ff */
[----:B-1----:R-:W-:Y:S05]  /*03f0*/  @!P0 BRA `(.L_x_12) ;  /* 0x0000000000bc8947 */ /* 0x002fea0003800000 */
[----:B------:R-:W0:Y:S01]  /*0400*/  LDCU.64 UR4, c[0x0][0x380] ;  /* 0x00007000ff0477ac */ /* 0x000e220008000a00 */
[----:B------:R-:W-:Y:S01]  /*0410*/  LOP3.LUT R26, R0, 0xfffffff0, RZ, 0xc0, !PT ;  /* 0xfffffff0001a7812 */ /* 0x000fe200078ec0ff */
[----:B------:R-:W-:-:S04]  /*0420*/  HFMA2 R3, -RZ, RZ, 0, 0 ;  /* 0x00000000ff037431 */ /* 0x000fc800000001ff */
[----:B------:R-:W-:Y:S01]  /*0430*/  IMAD.MOV R26, RZ, RZ, -R26 ;  /* 0x000000ffff1a7224 */ /* 0x000fe200078e0a1a */
[----:B0-----:R-:W-:-:S04]  /*0440*/  UIADD3 UR4, UP0, UPT, UR4, 0x40, URZ ;  /* 0x0000004004047890 */ /* 0x001fc8000ff1e0ff */
[----:B------:R-:W-:Y:S02]  /*0450*/  UIADD3.X UR5, UPT, UPT, URZ, UR5, URZ, UP0, !UPT ;  /* 0x00000005ff057290 */ /* 0x000fe400087fe4ff */
[----:B------:R-:W-:-:S04]  /*0460*/  IMAD.U32 R8, RZ, RZ, UR4 ;  /* 0x00000004ff087e24 */ /* 0x000fc8000f8e00ff */
[----:B------:R-:W-:-:S07]  /*0470*/  IMAD.U32 R9, RZ, RZ, UR5 ;  /* 0x00000005ff097e24 */ /* 0x000fce000f8e00ff */
.L_x_13:
[----:B------:R-:W2:Y:S04]  /*0480*/  LDG.E.64 R22, desc[UR6][R8.64+-0x38] ;  /* 0xffffc80608167981 */ /* 0x000ea8000c1e1b00 */
[----:B------:R-:W3:Y:S04]  /*0490*/  LDG.E.64 R10, desc[UR6][R8.64+-0x30] ;  /* 0xffffd006080a7981 */ /* 0x000ee8000c1e1b00 */
[----:B------:R-:W4:Y:S04]  /*04a0*/  LDG.E.64 R12, desc[UR6][R8.64+-0x28] ;  /* 0xffffd806080c7981 */ /* 0x000f28000c1e1b00 */
[----:B------:R-:W4:Y:S04]  /*04b0*/  LDG.E.64 R14, desc[UR6][R8.64+-0x20] ;  /* 0xffffe006080e7981 */ /* 0x000f28000c1e1b00 */
[----:B------:R-:W4:Y:S04]  /*04c0*/  LDG.E.64 R16, desc[UR6][R8.64+-0x18] ;  /* 0xffffe80608107981 */ /* 0x000f28000c1e1b00 */
[----:B------:R-:W4:Y:S04]  /*04d0*/  LDG.E.64 R18, desc[UR6][R8.64+-0x10] ;  /* 0xfffff00608127981 */ /* 0x000f28000c1e1b00 */
[----:B------:R-:W4:Y:S01]  /*04e0*/  LDG.E.64 R20, desc[UR6][R8.64+-0x8] ;  /* 0xfffff80608147981 */ /* 0x000f22000c1e1b00 */
[----:B--2--5:R-:W-:-:S03]  /*04f0*/  DADD R22, R22, R24 ;  /* 0x0000000016167229 */ /* 0x024fc60000000018 */
[----:B------:R-:W2:Y:S05]  /*0500*/  LDG.E.64 R24, desc[UR6][R8.64] ;  /* 0x0000000608187981 */ /* 0x000eaa000c1e1b00 */
[----:B---3--:R-:W-:Y:S02]  /*0510*/  DADD R10, R22, R10 ;  /* 0x00000000160a7229 */ /* 0x008fe4000000000a */
[----:B------:R-:W3:Y:S06]  /*0520*/  LDG.E.64 R22, desc[UR6][R8.64+0x8] ;  /* 0x0000080608167981 */ /* 0x000eec000c1e1b00 */
[----:B----4-:R-:W-:-:S02]  /*0530*/  DADD R12, R10, R12 ;  /* 0x000000000a0c7229 */ /* 0x010fc4000000000c */
[----:B------:R-:W4:Y:S06]  /*0540*/  LDG.E.64 R10, desc[UR6][R8.64+0x10] ;  /* 0x00001006080a7981 */ /* 0x000f2c000c1e1b00 */
[----:B------:R-:W-:Y:S02]  /*0550*/  DADD R14, R12, R14 ;  /* 0x000000000c0e7229 */ /* 0x000fe4000000000e */
[----:B------:R-:W4:Y:S06]  /*0560*/  LDG.E.64 R12, desc[UR6][R8.64+0x18] ;  /* 0x00001806080c7981 */ /* 0x000f2c000c1e1b00 */
[----:B------:R-:W-:-:S02]  /*0570*/  DADD R16, R14, R16 ;  /* 0x000000000e107229 */ /* 0x000fc40000000010 */
[----:B------:R-:W4:Y:S06]  /*0580*/  LDG.E.64 R14, desc[UR6][R8.64+0x20] ;  /* 0x00002006080e7981 */ /* 0x000f2c000c1e1b00 */
[----:B------:R-:W-:Y:S02]  /*0590*/  DADD R18, R16, R18 ;  /* 0x0000000010127229 */ /* 0x000fe40000000012 */
[----:B------:R-:W4:Y:S06]  /*05a0*/  LDG.E.64 R16, desc[UR6][R8.64+0x28] ;  /* 0x0000280608107981 */ /* 0x000f2c000c1e1b00 */
[----:B------:R-:W-:-:S02]  /*05b0*/  DADD R20, R18, R20 ;  /* 0x0000000012147229 */ /* 0x000fc40000000014 */
[----:B------:R-:W4:Y:S06]  /*05c0*/  LDG.E.64 R18, desc[UR6][R8.64+0x30] ;  /* 0x0000300608127981 */ /* 0x000f2c000c1e1b00 */
[----:B--2---:R-:W-:Y:S02]  /*05d0*/  DADD R24, R20, R24 ;  /* 0x0000000014187229 */ /* 0x004fe40000000018 */
[----:B------:R-:W2:Y:S06]  /*05e0*/  LDG.E.64 R20, desc[UR6][R8.64+0x38] ;  /* 0x0000380608147981 */ /* 0x000eac000c1e1b00 */
[----:B---3--:R-:W-:-:S02]  /*05f0*/  DADD R22, R24, R22 ;  /* 0x0000000018167229 */ /* 0x008fc40000000016 */
[----:B------:R0:W3:Y:S01]  /*0600*/  LDG.E.64 R24, desc[UR6][R8.64+0x40] ;  /* 0x0000400608187981 */ /* 0x0000e2000c1e1b00 */
[----:B------:R-:W-:Y:S01]  /*0610*/  IADD3 R26, PT, PT, R26, 0x10, RZ ;  /* 0x000000101a1a7810 */ /* 0x000fe20007ffe0ff */
[----:B------:R-:W-:-:S03]  /*0620*/  VIADD R3, R3, 0x10 ;  /* 0x0000001003037836 */ /* 0x000fc60000000000 */
[----:B------:R-:W-:Y:S01]  /*0630*/  ISETP.NE.AND P0, PT, R26, RZ, PT ;  /* 0x000000ff1a00720c */ /* 0x000fe20003f05270 */
[----:B----4-:R-:W-:Y:S01]  /*0640*/  DADD R10, R22, R10 ;  /* 0x00000000160a7229 */ /* 0x010fe2000000000a */
[----:B0-----:R-:W-:-:S07]  /*0650*/  IADD3 R8, P1, PT, R8, 0x80, RZ ;  /* 0x0000008008087810 */ /* 0x001fce0007f3e0ff */
[----:B------:R-:W-:Y:S01]  /*0660*/  DADD R10, R10, R12 ;  /* 0x000000000a0a7229 */ /* 0x000fe2000000000c */
[----:B------:R-:W-:-:S07]  /*0670*/  IMAD.X R9, RZ, RZ, R9, P1 ;  /* 0x000000ffff097224 */ /* 0x000fce00008e0609 */
[----:B------:R-:W-:-:S08]  /*0680*/  DADD R10, R10, R14 ;  /* 0x000000000a0a7229 */ /* 0x000fd0000000000e */
[----:B------:R-:W-:-:S08]  /*0690*/  DADD R10, R10, R16 ;  /* 0x000000000a0a7229 */ /* 0x000fd00000000010 */
[----:B------:R-:W-:-:S08]  /*06a0*/  DADD R10, R10, R18 ;  /* 0x000000000a0a7229 */ /* 0x000fd00000000012 */
[----:B--2---:R-:W-:-:S08]  /*06b0*/  DADD R10, R10, R20 ;  /* 0x000000000a0a7229 */ /* 0x004fd00000000014 */
[----:B---3--:R-:W-:Y:S01]  /*06c0*/  DADD R24, R10, R24 ;  /* 0x000000000a187229 */ /* 0x008fe20000000018 */
[----:B------:R-:W-:Y:S10]  /*06d0*/  @P0 BRA `(.L_x_13) ;  /* 0xfffffffc00680947 */ /* 0x000ff4000383ffff */
[----:B------:R-:W-:-:S07]  /*06e0*/  VIADD R21, R3, 0x1 ;  /* 0x0000000103157836 */ /* 0x000fce0000000000 */
.L_x_12:
[----:B------:R-:W-:-:S13]  /*06f0*/  ISETP.NE.AND P0, PT, R2, RZ, PT ;  /* 0x000000ff0200720c */ /* 0x000fda0003f05270 */
[----:B------:R-:W-:Y:S05]  /*0700*/  @!P0 BRA `(.L_x_14) ;  /* 0x0000000000c48947 */ /* 0x000fea0003800000 */
[----:B------:R-:W-:Y:S02]  /*0710*/  ISETP.GE.U32.AND P0, PT, R2, 0x8, PT ;  /* 0x000000080200780c */ /* 0x000fe40003f06070 */
[----:B------:R-:W-:-:S04]  /*0720*/  LOP3.LUT R20, R0, 0x7, RZ, 0xc0, !PT ;  /* 0x0000000700147812 */ /* 0x000fc800078ec0ff */
[----:B------:R-:W-:-:S07]  /*0730*/  ISETP.NE.AND P1, PT, R20, RZ, PT ;  /* 0x000000ff1400720c */ /* 0x000fce0003f25270 */
[----:B------:R-:W-:Y:S06]  /*0740*/  @!P0 BRA `(.L_x_15) ;  /* 0x0000000000488947 */ /* 0x000fec0003800000 */
[----:B------:R-:W-:-:S05]  /*0750*/  IMAD.WIDE.U32 R26, R21, 0x8, R6 ;  /* 0x00000008151a7825 */ /* 0x000fca00078e0006 */
[----:B------:R-:W2:Y:S04]  /*0760*/  LDG.E.64 R2, desc[UR6][R26.64] ;  /* 0x000000061a027981 */ /* 0x000ea8000c1e1b00 */
[----:B------:R-:W3:Y:S04]  /*0770*/  LDG.E.64 R8, desc[UR6][R26.64+0x8] ;  /* 0x000008061a087981 */ /* 0x000ee8000c1e1b00 */
[----:B------:R-:W4:Y:S04]  /*0780*/  LDG.E.64 R10, desc[UR6][R26.64+0x10] ;  /* 0x000010061a0a7981 */ /* 0x000f28000c1e1b00 */
[----:B------:R-:W4:Y:S04]  /*0790*/  LDG.E.64 R12, desc[UR6][R26.64+0x18] ;  /* 0x000018061a0c7981 */ /* 0x000f28000c1e1b00 */
[----:B------:R-:W4:Y:S04]  /*07a0*/  LDG.E.64 R14, desc[UR6][R26.64+0x20] ;  /* 0x000020061a0e7981 */ /* 0x000f28000c1e1b00 */
[----:B------:R-:W4:Y:S04]  /*07b0*/  LDG.E.64 R16, desc[UR6][R26.64+0x28] ;  /* 0x000028061a107981 */ /* 0x000f28000c1e1b00 */
[----:B------:R-:W4:Y:S04]  /*07c0*/  LDG.E.64 R18, desc[UR6][R26.64+0x30] ;  /* 0x000030061a127981 */ /* 0x000f28000c1e1b00 */
[----:B------:R-:W4:Y:S01]  /*07d0*/  LDG.E.64 R22, desc[UR6][R26.64+0x38] ;  /* 0x000038061a167981 */ /* 0x000f22000c1e1b00 */
[----:B------:R-:W-:Y:S01]  /*07e0*/  IADD3 R21, PT, PT, R21, 0x8, RZ ;  /* 0x0000000815157810 */ /* 0x000fe20007ffe0ff */
[----:B--2--5:R-:W-:-:S08]  /*07f0*/  DADD R2, R24, R2 ;  /* 0x0000000018027229 */ /* 0x024fd00000000002 */
[----:B---3--:R-:W-:-:S08]  /*0800*/  DADD R2, R2, R8 ;  /* 0x0000000002027229 */ /* 0x008fd00000000008 */
[----:B----4-:R-:W-:-:S08]  /*0810*/  DADD R2, R2, R10 ;  /* 0x0000000002027229 */ /* 0x010fd0000000000a */
[----:B------:R-:W-:-:S08]  /*0820*/  DADD R2, R2, R12 ;  /* 0x0000000002027229 */ /* 0x000fd0000000000c */
[----:B------:R-:W-:-:S08]  /*0830*/  DADD R2, R2, R14 ;  /* 0x0000000002027229 */ /* 0x000fd0000000000e */
[----:B------:R-:W-:-:S08]  /*0840*/  DADD R2, R2, R16 ;  /* 0x0000000002027229 */ /* 0x000fd00000000010 */
[----:B------:R-:W-:-:S08]  /*0850*/  DADD R2, R2, R18 ;  /* 0x0000000002027229 */ /* 0x000fd00000000012 */
[----:B------:R-:W-:-:S11]  /*0860*/  DADD R24, R2, R22 ;  /* 0x0000000002187229 */ /* 0x000fd60000000016 */
.L_x_15:
        /* <DEDUP_REMOVED lines=9> */
[----:B------:R-:W4:Y:S01]  /*0900*/  LDG.E.64 R14, desc[UR6][R2.64+0x18] ;  /* 0x00001806020e7981 */ /* 0x000f22000c1e1b00 */
[----:B------:R-:W-:Y:S01]  /*0910*/  VIADD R21, R21, 0x4 ;  /* 0x0000000415157836 */ /* 0x000fe20000000000 */
[----:B--2--5:R-:W-:-:S08]  /*0920*/  DADD R8, R24, R8 ;  /* 0x0000000018087229 */ /* 0x024fd00000000008 */
[----:B---3--:R-:W-:-:S08]  /*0930*/  DADD R8, R8, R10 ;  /* 0x0000000008087229 */ /* 0x008fd0000000000a */
[----:B----4-:R-:W-:-:S08]  /*0940*/  DADD R8, R8, R12 ;  /* 0x0000000008087229 */ /* 0x010fd0000000000c */
[----:B------:R-:W-:-:S11]  /*0950*/  DADD R24, R8, R14 ;  /* 0x0000000008187229 */ /* 0x000fd6000000000e */
.L_x_16:
[----:B------:R-:W-:Y:S05]  /*0960*/  @!P1 BRA `(.L_x_14) ;  /* 0x00000000002c9947 */ /* 0x000fea0003800000 */
[----:B------:R-:W-:-:S04]  /*0970*/  IMAD.WIDE.U32 R6, R21, 0x8, R6 ;  /* 0x0000000815067825 */ /* 0x000fc800078e0006 */
[----:B------:R-:W-:-:S07]  /*0980*/  IMAD.MOV R0, RZ, RZ, -R0 ;  /* 0x000000ffff007224 */ /* 0x000fce00078e0a00 */
.L_x_17:
[----:B------:R-:W-:Y:S01]  /*0990*/  IMAD.MOV.U32 R2, RZ, RZ, R6 ;  /* 0x000000ffff027224 */ /* 0x000fe200078e0006 */
[----:B------:R-:W-:-:S06]  /*09a0*/  MOV R3, R7 ;  /* 0x0000000700037202 */ /* 0x000fcc0000000f00 */
[----:B------:R-:W2:Y:S01]  /*09b0*/  LDG.E.64 R2, desc[UR6][R2.64] ;  /* 0x0000000602027981 */ /* 0x000ea2000c1e1b00 */
[----:B------:R-:W-:Y:S01]  /*09c0*/  VIADD R0, R0, 0x1 ;  /* 0x0000000100007836 */ /* 0x000fe20000000000 */
[----:B------:R-:W-:-:S04]  /*09d0*/  IADD3 R6, P1, PT, R6, 0x8, RZ ;  /* 0x0000000806067810 */ /* 0x000fc80007f3e0ff */
[----:B------:R-:W-:Y:S01]  /*09e0*/  ISETP.NE.AND P0, PT, R0, RZ, PT ;  /* 0x000000ff0000720c */ /* 0x000fe20003f05270 */
[----:B------:R-:W-:Y:S01]  /*09f0*/  IMAD.X R7, RZ, RZ, R7, P1 ;  /* 0x000000ffff077224 */ /* 0x000fe200008e0607 */
[----:B--2--5:R-:W-:-:S11]  /*0a00*/  DADD R24, R2, R24 ;  /* 0x0000000002187229 */ /* 0x024fd60000000018 */
[----:B------:R-:W-:Y:S05]  /*0a10*/  @P0 BRA `(.L_x_17) ;  /* 0xfffffffc00dc0947 */ /* 0x000fea000383ffff */
.L_x_14:
[----:B-----5:R-:W-:Y:S01]  /*0a20*/  STG.E.64 desc[UR6][R4.64], R24 ;  /* 0x0000001804007986 */ /* 0x020fe2000c101b06 */
[----:B------:R-:W-:Y:S05]  /*0a30*/  EXIT ;  /* 0x000000000000794d */ /* 0x000fea0003800000 */
        .weak           $__internal_1_$__cuda_sm20_dblrcp_rn_slowpath_v3
        .type           $__internal_1_$__cuda_sm20_dblrcp_rn_slowpath_v3,@function
        .size           $__internal_1_$__cuda_sm20_dblrcp_rn_slowpath_v3,(.L_x_24 - $__internal_1_$__cuda_sm20_dblrcp_rn_slowpath_v3)
$__internal_1_$__cuda_sm20_dblrcp_rn_slowpath_v3:
        /* <DEDUP_REMOVED lines=14> */
[----:B------:R-:W-:-:S03]  /*0b20*/  MOV R6, R4 ;  /* 0x0000000400067202 */ /* 0x000fc60000000f00 */
[----:B------:R-:W0:Y:S03]  /*0b30*/  MUFU.RCP64H R9, R7 ;  /* 0x0000000700097308 */ /* 0x000e260000001800 */
        /* <DEDUP_REMOVED lines=10> */
.L_x_21:
        /* <DEDUP_REMOVED lines=10> */
.L_x_19:
[----:B------:R-:W-:Y:S01]  /*0c80*/  LOP3.LUT R7, R5, 0x80000, RZ, 0xfc, !PT ;  /* 0x0008000005077812 */ /* 0x000fe200078efcff */
[----:B------:R-:W-:-:S07]  /*0c90*/  IMAD.MOV.U32 R6, RZ, RZ, R4 ;  /* 0x000000ffff067224 */ /* 0x000fce00078e0004 */
.L_x_20:
[----:B------:R-:W-:Y:S05]  /*0ca0*/  BSYNC.RECONVERGENT B1 ;  /* 0x0000000000017941 */ /* 0x000fea0003800200 */
.L_x_18:
[----:B------:R-:W-:Y:S01]  /*0cb0*/  IMAD.MOV.U32 R4, RZ, RZ, R0 ;  /* 0x000000ffff047224 */ /* 0x000fe200078e0000 */
[----:B------:R-:W-:Y:S01]  /*0cc0*/  MOV R9, R7 ;  /* 0x0000000700097202 */ /* 0x000fe20000000f00 */
[----:B------:R-:W-:Y:S02]  /*0cd0*/  IMAD.MOV.U32 R5, RZ, RZ, 0x0 ;  /* 0x00000000ff057424 */ /* 0x000fe400078e00ff */
[----:B------:R-:W-:Y:S02]  /*0ce0*/  IMAD.MOV.U32 R8, RZ, RZ, R6 ;  /* 0x000000ffff087224 */ /* 0x000fe400078e0006 */
[----:B------:R-:W-:Y:S05]  /*0cf0*/  RET.REL.NODEC R4 `(_Z10monteCarloPdj) ;  /* 0xfffffff004c07950 */ /* 0x000fea0003c3ffff */
.L_x_22:
        /* <DEDUP_REMOVED lines=16> */
.L_x_24:


//--------------------- .nv.global.init           --------------------------
	.section	.nv.global.init,"aw",@progbits
	.align	4
.nv.global.init:
	.type		mrg32k3aM1SubSeq,@object
	.size		mrg32k3aM1SubSeq,(mrg32k3aM2SubSeq - mrg32k3aM1SubSeq)
mrg32k3aM1SubSeq:
        /*0000*/ 	.byte	0x0b, 0xcc, 0xee, 0x04, 0x73, 0x29, 0x8b, 0x6f, 0xf6, 0x53, 0x03, 0xf6, 0x23, 0xf6, 0xea, 0xda
        /* <DEDUP_REMOVED lines=125> */
	.type		mrg32k3aM2SubSeq,@object
	.size		mrg32k3aM2SubSeq,(mrg32k3aM1 - mrg32k3aM2SubSeq)
mrg32k3aM2SubSeq:
        /* <DEDUP_REMOVED lines=126> */
	.type		mrg32k3aM1,@object
	.size		mrg32k3aM1,(mrg32k3aM1Seq - mrg32k3aM1)
mrg32k3aM1:
        /* <DEDUP_REMOVED lines=144> */
	.type		mrg32k3aM1Seq,@object
	.size		mrg32k3aM1Seq,(mrg32k3aM2 - mrg32k3aM1Seq)
mrg32k3aM1Seq:
        /* <DEDUP_REMOVED lines=144> */
	.type		mrg32k3aM2,@object
	.size		mrg32k3aM2,(mrg32k3aM2Seq - mrg32k3aM2)
mrg32k3aM2:
        /* <DEDUP_REMOVED lines=144> */
	.type		mrg32k3aM2Seq,@object
	.size		mrg32k3aM2Seq,(precalc_xorwow_matrix - mrg32k3aM2Seq)
mrg32k3aM2Seq:
        /* <DEDUP_REMOVED lines=144> */
	.type		precalc_xorwow_matrix,@object
	.size		precalc_xorwow_matrix,(precalc_xorwow_offset_matrix - precalc_xorwow_matrix)
precalc_xorwow_matrix:
        /* <DEDUP_REMOVED lines=6400> */
	.type		precalc_xorwow_offset_matrix,@object
	.size		precalc_xorwow_offset_matrix,(.L_1 - precalc_xorwow_offset_matrix)
precalc_xorwow_offset_matrix:
        /* <DEDUP_REMOVED lines=6400> */
.L_1:


//--------------------- .nv.shared._Z20monteCarloWithSharedPdj --------------------------
	.section	.nv.shared._Z20monteCarloWithSharedPdj,"aw",@nobits
	.sectionflags	@""
	.align	8
.nv.shared._Z20monteCarloWithSharedPdj:
	.zero		9216


//--------------------- .nv.shared.reserved.0     --------------------------
	.section	.nv.shared.reserved.0,"aw",@nobits
	.weak		__nv_reservedSMEM_offset_0_alias
	.size		__nv_reservedSMEM_offset_0_alias, 0, 64
	.other		__nv_reservedSMEM_offset_0_alias,@"STO_CUDA_RESERVED_SHARED STV_DEFAULT"
__nv_reservedSMEM_offset_0_alias:
	.zero		0
	.zero		64


//--------------------- .nv.constant0._Z20monteCarloWithSharedPdj --------------------------
	.section	.nv.constant0._Z20monteCarloWithSharedPdj,"a",@progbits
	.sectionflags	@""
	.align	4
.nv.constant0._Z20monteCarloWithSharedPdj:
	.zero		908


//--------------------- .nv.constant0._Z10monteCarloPdj --------------------------
	.section	.nv.constant0._Z10monteCarloPdj,"a",@progbits
	.sectionflags	@""
	.align	4
.nv.constant0._Z10monteCarloPdj:
	.zero		908


//--------------------- SYMBOLS --------------------------

	.type		.nv.reservedSmem.offset0,@object
	.size		.nv.reservedSmem.offset0,0x4
	.type		.nv.reservedSmem.cap,@object
	.size		.nv.reservedSmem.cap,0x4
